//
// Generated by NVIDIA NVVM Compiler
//
// Compiler Build ID: CL-36424714
// Cuda compilation tools, release 13.0, V13.0.88
// Based on NVVM 20.0.0
//

.version 9.0
.target sm_100
.address_size 64

	// .globl	_Z16compute_and_sumsPiS_S_ii

.visible .entry _Z16compute_and_sumsPiS_S_ii(
	.param .u64 .ptr .align 1 _Z16compute_and_sumsPiS_S_ii_param_0,
	.param .u64 .ptr .align 1 _Z16compute_and_sumsPiS_S_ii_param_1,
	.param .u64 .ptr .align 1 _Z16compute_and_sumsPiS_S_ii_param_2,
	.param .u32 _Z16compute_and_sumsPiS_S_ii_param_3,
	.param .u32 _Z16compute_and_sumsPiS_S_ii_param_4
)
{
	.reg .pred 	%p<11>;
	.reg .b32 	%r<139>;
	.reg .b64 	%rd<24>;

	ld.param.u64 	%rd10, [_Z16compute_and_sumsPiS_S_ii_param_0];
	ld.param.u64 	%rd8, [_Z16compute_and_sumsPiS_S_ii_param_1];
	ld.param.u64 	%rd9, [_Z16compute_and_sumsPiS_S_ii_param_2];
	ld.param.u32 	%r31, [_Z16compute_and_sumsPiS_S_ii_param_3];
	ld.param.u32 	%r32, [_Z16compute_and_sumsPiS_S_ii_param_4];
	cvta.to.global.u64 	%rd1, %rd10;
	mov.u32 	%r33, %ctaid.x;
	mov.u32 	%r34, %ntid.x;
	mov.u32 	%r35, %tid.x;
	mad.lo.s32 	%r1, %r33, %r34, %r35;
	setp.ge.s32 	%p1, %r1, %r32;
	@%p1 bra 	$L__BB0_15;
	setp.lt.s32 	%p2, %r31, 1;
	mov.b32 	%r138, 0;
	@%p2 bra 	$L__BB0_14;
	cvta.to.global.u64 	%rd11, %rd8;
	mul.wide.s32 	%rd12, %r1, 4;
	add.s64 	%rd13, %rd11, %rd12;
	ld.global.u32 	%r2, [%rd13];
	and.b32  	%r3, %r31, 15;
	setp.lt.u32 	%p3, %r31, 16;
	mov.b32 	%r131, 0;
	mov.u32 	%r138, %r131;
	@%p3 bra 	$L__BB0_5;
	and.b32  	%r131, %r31, 2147483632;
	neg.s32 	%r125, %r131;
	add.s64 	%rd22, %rd1, 32;
	mov.b32 	%r138, 0;
$L__BB0_4:
	.pragma "nounroll";
	ld.global.u32 	%r40, [%rd22+-32];
	and.b32  	%r41, %r2, %r40;
	add.s32 	%r42, %r41, %r138;
	ld.global.u32 	%r43, [%rd22+-28];
	and.b32  	%r44, %r2, %r43;
	add.s32 	%r45, %r44, %r42;
	ld.global.u32 	%r46, [%rd22+-24];
	and.b32  	%r47, %r2, %r46;
	add.s32 	%r48, %r47, %r45;
	ld.global.u32 	%r49, [%rd22+-20];
	and.b32  	%r50, %r2, %r49;
	add.s32 	%r51, %r50, %r48;
	ld.global.u32 	%r52, [%rd22+-16];
	and.b32  	%r53, %r2, %r52;
	add.s32 	%r54, %r53, %r51;
	ld.global.u32 	%r55, [%rd22+-12];
	and.b32  	%r56, %r2, %r55;
	add.s32 	%r57, %r56, %r54;
	ld.global.u32 	%r58, [%rd22+-8];
	and.b32  	%r59, %r2, %r58;
	add.s32 	%r60, %r59, %r57;
	ld.global.u32 	%r61, [%rd22+-4];
	and.b32  	%r62, %r2, %r61;
	add.s32 	%r63, %r62, %r60;
	ld.global.u32 	%r64, [%rd22];
	and.b32  	%r65, %r2, %r64;
	add.s32 	%r66, %r65, %r63;
	ld.global.u32 	%r67, [%rd22+4];
	and.b32  	%r68, %r2, %r67;
	add.s32 	%r69, %r68, %r66;
	ld.global.u32 	%r70, [%rd22+8];
	and.b32  	%r71, %r2, %r70;
	add.s32 	%r72, %r71, %r69;
	ld.global.u32 	%r73, [%rd22+12];
	and.b32  	%r74, %r2, %r73;
	add.s32 	%r75, %r74, %r72;
	ld.global.u32 	%r76, [%rd22+16];
	and.b32  	%r77, %r2, %r76;
	add.s32 	%r78, %r77, %r75;
	ld.global.u32 	%r79, [%rd22+20];
	and.b32  	%r80, %r2, %r79;
	add.s32 	%r81, %r80, %r78;
	ld.global.u32 	%r82, [%rd22+24];
	and.b32  	%r83, %r2, %r82;
	add.s32 	%r84, %r83, %r81;
	ld.global.u32 	%r85, [%rd22+28];
	and.b32  	%r86, %r2, %r85;
	add.s32 	%r138, %r86, %r84;
	add.s32 	%r125, %r125, 16;
	add.s64 	%rd22, %rd22, 64;
	setp.ne.s32 	%p4, %r125, 0;
	@%p4 bra 	$L__BB0_4;
$L__BB0_5:
	setp.eq.s32 	%p5, %r3, 0;
	@%p5 bra 	$L__BB0_14;
	and.b32  	%r13, %r31, 7;
	setp.lt.u32 	%p6, %r3, 8;
	@%p6 bra 	$L__BB0_8;
	mul.wide.u32 	%rd14, %r131, 4;
	add.s64 	%rd15, %rd1, %rd14;
	ld.global.u32 	%r88, [%rd15];
	and.b32  	%r89, %r2, %r88;
	add.s32 	%r90, %r89, %r138;
	ld.global.u32 	%r91, [%rd15+4];
	and.b32  	%r92, %r2, %r91;
	add.s32 	%r93, %r92, %r90;
	ld.global.u32 	%r94, [%rd15+8];
	and.b32  	%r95, %r2, %r94;
	add.s32 	%r96, %r95, %r93;
	ld.global.u32 	%r97, [%rd15+12];
	and.b32  	%r98, %r2, %r97;
	add.s32 	%r99, %r98, %r96;
	ld.global.u32 	%r100, [%rd15+16];
	and.b32  	%r101, %r2, %r100;
	add.s32 	%r102, %r101, %r99;
	ld.global.u32 	%r103, [%rd15+20];
	and.b32  	%r104, %r2, %r103;
	add.s32 	%r105, %r104, %r102;
	ld.global.u32 	%r106, [%rd15+24];
	and.b32  	%r107, %r2, %r106;
	add.s32 	%r108, %r107, %r105;
	ld.global.u32 	%r109, [%rd15+28];
	and.b32  	%r110, %r2, %r109;
	add.s32 	%r138, %r110, %r108;
	add.s32 	%r131, %r131, 8;
$L__BB0_8:
	setp.eq.s32 	%p7, %r13, 0;
	@%p7 bra 	$L__BB0_14;
	and.b32  	%r19, %r31, 3;
	setp.lt.u32 	%p8, %r13, 4;
	@%p8 bra 	$L__BB0_11;
	mul.wide.u32 	%rd16, %r131, 4;
	add.s64 	%rd17, %rd1, %rd16;
	ld.global.u32 	%r112, [%rd17];
	and.b32  	%r113, %r2, %r112;
	add.s32 	%r114, %r113, %r138;
	ld.global.u32 	%r115, [%rd17+4];
	and.b32  	%r116, %r2, %r115;
	add.s32 	%r117, %r116, %r114;
	ld.global.u32 	%r118, [%rd17+8];
	and.b32  	%r119, %r2, %r118;
	add.s32 	%r120, %r119, %r117;
	ld.global.u32 	%r121, [%rd17+12];
	and.b32  	%r122, %r2, %r121;
	add.s32 	%r138, %r122, %r120;
	add.s32 	%r131, %r131, 4;
$L__BB0_11:
	setp.eq.s32 	%p9, %r19, 0;
	@%p9 bra 	$L__BB0_14;
	mul.wide.u32 	%rd18, %r131, 4;
	add.s64 	%rd23, %rd1, %rd18;
	neg.s32 	%r136, %r19;
$L__BB0_13:
	.pragma "nounroll";
	ld.global.u32 	%r123, [%rd23];
	and.b32  	%r124, %r2, %r123;
	add.s32 	%r138, %r124, %r138;
	add.s64 	%rd23, %rd23, 4;
	add.s32 	%r136, %r136, 1;
	setp.ne.s32 	%p10, %r136, 0;
	@%p10 bra 	$L__BB0_13;
$L__BB0_14:
	cvta.to.global.u64 	%rd19, %rd9;
	mul.wide.s32 	%rd20, %r1, 4;
	add.s64 	%rd21, %rd19, %rd20;
	st.global.u32 	[%rd21], %r138;
$L__BB0_15:
	ret;

}


// ===== COMPILED SASS (sm_100) =====

	.target	sm_100

	.elftype	@"ET_EXEC"


//--------------------- .note.nv.tkinfo           --------------------------
	.section	.note.nv.tkinfo,"",@"SHT_NOTE"
	.sectionflags	@"SHF_NOTE_NV_TKINFO"
	.tkinfo
        /*0018*/ 	.word	0x00000002
        /*0030*/ 	.string	""
        /*0030*/ 	.string	"ptxas"
        /*0030*/ 	.string	"Cuda compilation tools, release 13.0, V13.0.88"
        /*0030*/ 	.string	"Build cuda_13.0.r13.0/compiler.36424714_0"
        /*0030*/ 	.string	"-arch sm_100 -m 64 "



//--------------------- .note.nv.cuinfo           --------------------------
	.section	.note.nv.cuinfo,"",@"SHT_NOTE"
	.sectionflags	@"SHF_NOTE_NV_CUINFO"
        /*0018*/ 	.short	0x0002
        /*001a*/ 	.short	0x0064
        /*001c*/ 	.short	0x0082
	.zero		2


//--------------------- .nv.info                  --------------------------
	.section	.nv.info,"",@"SHT_CUDA_INFO"
	.align	4


	//----- nvinfo : EIATTR_REGCOUNT
	.align		4
        /*0000*/ 	.byte	0x04, 0x2f
        /*0002*/ 	.short	(.L_1 - .L_0)
	.align		4
.L_0:
        /*0004*/ 	.word	index@(_Z16compute_and_sumsPiS_S_ii)
        /*0008*/ 	.word	0x0000001f


	//----- nvinfo : EIATTR_FRAME_SIZE
	.align		4
.L_1:
        /*000c*/ 	.byte	0x04, 0x11
        /*000e*/ 	.short	(.L_3 - .L_2)
	.align		4
.L_2:
        /*0010*/ 	.word	index@(_Z16compute_and_sumsPiS_S_ii)
        /*0014*/ 	.word	0x00000000


	//----- nvinfo : EIATTR_MIN_STACK_SIZE
	.align		4
.L_3:
        /*0018*/ 	.byte	0x04, 0x12
        /*001a*/ 	.short	(.L_5 - .L_4)
	.align		4
.L_4:
        /*001c*/ 	.word	index@(_Z16compute_and_sumsPiS_S_ii)
        /*0020*/ 	.word	0x00000000
.L_5:


//--------------------- .nv.compat                --------------------------
	.section	.nv.compat,"",@"SHT_CUDA_COMPAT_INFO"
	.align	4
        /*0000*/ 	.byte	0x02, 0x09, 0x00, 0x00, 0x02, 0x02, 0x01, 0x00, 0x02, 0x05, 0x05, 0x00, 0x03, 0x07, 0x01, 0x01
        /*0010*/ 	.byte	0x02, 0x03, 0x00, 0x00, 0x02, 0x06, 0x01, 0x00, 0x04, 0x0b, 0x08, 0x00, 0x09, 0x00, 0x00, 0x00
        /*0020*/ 	.byte	0x00, 0x00, 0x00, 0x00


//--------------------- .nv.info._Z16compute_and_sumsPiS_S_ii --------------------------
	.section	.nv.info._Z16compute_and_sumsPiS_S_ii,"",@"SHT_CUDA_INFO"
	.sectionflags	@""
	.align	4


	//----- nvinfo : EIATTR_CUDA_API_VERSION
	.align		4
        /*0000*/ 	.byte	0x04, 0x37
        /*0002*/ 	.short	(.L_7 - .L_6)
.L_6:
        /*0004*/ 	.word	0x00000082


	//----- nvinfo : EIATTR_KPARAM_INFO
	.align		4
.L_7:
        /*0008*/ 	.byte	0x04, 0x17
        /*000a*/ 	.short	(.L_9 - .L_8)
.L_8:
        /*000c*/ 	.word	0x00000000
        /*0010*/ 	.short	0x0004
        /*0012*/ 	.short	0x001c
        /*0014*/ 	.byte	0x00, 0xf0, 0x11, 0x00


	//----- nvinfo : EIATTR_KPARAM_INFO
	.align		4
.L_9:
        /*0018*/ 	.byte	0x04, 0x17
        /*001a*/ 	.short	(.L_11 - .L_10)
.L_10:
        /*001c*/ 	.word	0x00000000
        /*0020*/ 	.short	0x0003
        /*0022*/ 	.short	0x0018
        /*0024*/ 	.byte	0x00, 0xf0, 0x11, 0x00


	//----- nvinfo : EIATTR_KPARAM_INFO
	.align		4
.L_11:
        /*0028*/ 	.byte	0x04, 0x17
        /*002a*/ 	.short	(.L_13 - .L_12)
.L_12:
        /*002c*/ 	.word	0x00000000
        /*0030*/ 	.short	0x0002
        /*0032*/ 	.short	0x0010
        /*0034*/ 	.byte	0x00, 0xf5, 0x21, 0x00


	//----- nvinfo : EIATTR_KPARAM_INFO
	.align		4
.L_13:
        /*0038*/ 	.byte	0x04, 0x17
        /*003a*/ 	.short	(.L_15 - .L_14)
.L_14:
        /*003c*/ 	.word	0x00000000
        /*0040*/ 	.short	0x0001
        /*0042*/ 	.short	0x0008
        /*0044*/ 	.byte	0x00, 0xf5, 0x21, 0x00


	//----- nvinfo : EIATTR_KPARAM_INFO
	.align		4
.L_15:
        /*0048*/ 	.byte	0x04, 0x17
        /*004a*/ 	.short	(.L_17 - .L_16)
.L_16:
        /*004c*/ 	.word	0x00000000
        /*0050*/ 	.short	0x0000
        /*0052*/ 	.short	0x0000
        /*0054*/ 	.byte	0x00, 0xf5, 0x21, 0x00


	//----- nvinfo : EIATTR_SPARSE_MMA_MASK
	.align		4
.L_17:
        /*0058*/ 	.byte	0x03, 0x50
        /*005a*/ 	.short	0x0000


	//----- nvinfo : EIATTR_MAXREG_COUNT
	.align		4
        /*005c*/ 	.byte	0x03, 0x1b
        /*005e*/ 	.short	0x00ff


	//----- nvinfo : EIATTR_MERCURY_ISA_VERSION
	.align		4
        /*0060*/ 	.byte	0x03, 0x5f
        /*0062*/ 	.short	0x0101


	//----- nvinfo : EIATTR_VRC_CTA_INIT_COUNT
	.align		4
        /*0064*/ 	.byte	0x02, 0x4a
	.zero		1
	.zero		1


	//----- nvinfo : EIATTR_EXIT_INSTR_OFFSETS
	.align		4
        /*0068*/ 	.byte	0x04, 0x1c
        /*006a*/ 	.short	(.L_19 - .L_18)


	//   ....[0]....
.L_18:
        /*006c*/ 	.word	0x00000070


	//   ....[1]....
        /*0070*/ 	.word	0x000008b0


	//----- nvinfo : EIATTR_CBANK_PARAM_SIZE
	.align		4
.L_19:
        /*0074*/ 	.byte	0x03, 0x19
        /*0076*/ 	.short	0x0020


	//----- nvinfo : EIATTR_PARAM_CBANK
	.align		4
        /*0078*/ 	.byte	0x04, 0x0a
        /*007a*/ 	.short	(.L_21 - .L_20)
	.align		4
.L_20:
        /*007c*/ 	.word	index@(.nv.constant0._Z16compute_and_sumsPiS_S_ii)
        /*0080*/ 	.short	0x0380
        /*0082*/ 	.short	0x0020


	//----- nvinfo : EIATTR_SW_WAR
	.align		4
.L_21:
        /*0084*/ 	.byte	0x04, 0x36
        /*0086*/ 	.short	(.L_23 - .L_22)
.L_22:
        /*0088*/ 	.word	0x00000008
.L_23:


//--------------------- .nv.callgraph             --------------------------
	.section	.nv.callgraph,"",@"SHT_CUDA_CALLGRAPH"
	.align	4
	.sectionentsize	8
	.align		4
        /*0000*/ 	.word	0x00000000
	.align		4
        /*0004*/ 	.word	0xffffffff
	.align		4
        /*0008*/ 	.word	0x00000000
	.align		4
        /*000c*/ 	.word	0xfffffffe
	.align		4
        /*0010*/ 	.word	0x00000000
	.align		4
        /*0014*/ 	.word	0xfffffffd
	.align		4
        /*0018*/ 	.word	0x00000000
	.align		4
        /*001c*/ 	.word	0xfffffffc


//--------------------- .text._Z16compute_and_sumsPiS_S_ii --------------------------
	.section	.text._Z16compute_and_sumsPiS_S_ii,"ax",@progbits
	.align	128
        .global         _Z16compute_and_sumsPiS_S_ii
        .type           _Z16compute_and_sumsPiS_S_ii,@function
        .size           _Z16compute_and_sumsPiS_S_ii,(.L_x_7 - _Z16compute_and_sumsPiS_S_ii)
        .other          _Z16compute_and_sumsPiS_S_ii,@"STO_CUDA_ENTRY STV_DEFAULT"
_Z16compute_and_sumsPiS_S_ii:
.text._Z16compute_and_sumsPiS_S_ii:
[----:B------:R-:W-:Y:S01]  /*0000*/  LDC R1, c[0x0][0x37c] ;  /* 0x0000df00ff017b82 */ /* 0x000fe20000000800 */
[----:B------:R-:W0:Y:S07]  /*0010*/  S2R R3, SR_TID.X ;  /* 0x0000000000037919 */ /* 0x000e2e0000002100 */
[----:B------:R-:W0:Y:S01]  /*0020*/  S2UR UR4, SR_CTAID.X ;  /* 0x00000000000479c3 */ /* 0x000e220000002500 */
[----:B------:R-:W1:Y:S07]  /*0030*/  LDCU UR5, c[0x0][0x39c] ;  /* 0x00007380ff0577ac */ /* 0x000e6e0008000800 */
[----:B------:R-:W0:Y:S02]  /*0040*/  LDC R0, c[0x0][0x360] ;  /* 0x0000d800ff007b82 */ /* 0x000e240000000800 */
[----:B0-----:R-:W-:-:S05]  /*0050*/  IMAD R0, R0, UR4, R3 ;  /* 0x0000000400007c24 */ /* 0x001fca000f8e0203 */
[----:B-1----:R-:W-:-:S13]  /*0060*/  ISETP.GE.AND P0, PT, R0, UR5, PT ;  /* 0x0000000500007c0c */ /* 0x002fda000bf06270 */
[----:B------:R-:W-:Y:S05]  /*0070*/  @P0 EXIT ;  /* 0x000000000000094d */ /* 0x000fea0003800000 */
[----:B------:R-:W0:Y:S01]  /*0080*/  LDCU UR6, c[0x0][0x398] ;  /* 0x00007300ff0677ac */ /* 0x000e220008000800 */
[----:B------:R-:W-:Y:S01]  /*0090*/  IMAD.MOV.U32 R4, RZ, RZ, RZ ;  /* 0x000000ffff047224 */ /* 0x000fe200078e00ff */
[----:B------:R-:W1:Y:S01]  /*00a0*/  LDCU.64 UR10, c[0x0][0x358] ;  /* 0x00006b00ff0a77ac */ /* 0x000e620008000a00 */
[----:B0-----:R-:W-:-:S09]  /*00b0*/  UISETP.GE.AND UP0, UPT, UR6, 0x1, UPT ;  /* 0x000000010600788c */ /* 0x001fd2000bf06270 */
[----:B-1----:R-:W-:Y:S05]  /*00c0*/  BRA.U !UP0, `(.L_x_0) ;  /* 0x0000000508ec7547 */ /* 0x002fea000b800000 */
[----:B------:R-:W0:Y:S02]  /*00d0*/  LDC.64 R2, c[0x0][0x388] ;  /* 0x0000e200ff027b82 */ /* 0x000e240000000a00 */
[----:B0-----:R-:W-:-:S05]  /*00e0*/  IMAD.WIDE R2, R0, 0x4, R2 ;  /* 0x0000000400027825 */ /* 0x001fca00078e0202 */
[----:B------:R0:W5:Y:S01]  /*00f0*/  LDG.E R5, desc[UR10][R2.64] ;  /* 0x0000000a02057981 */ /* 0x000162000c1e1900 */
[----:B------:R-:W-:Y:S01]  /*0100*/  UISETP.GE.U32.AND UP1, UPT, UR6, 0x10, UPT ;  /* 0x000000100600788c */ /* 0x000fe2000bf26070 */
[----:B------:R-:W-:Y:S01]  /*0110*/  IMAD.MOV.U32 R6, RZ, RZ, RZ ;  /* 0x000000ffff067224 */ /* 0x000fe200078e00ff */
[----:B------:R-:W-:Y:S01]  /*0120*/  ULOP3.LUT UR7, UR6, 0xf, URZ, 0xc0, !UPT ;  /* 0x0000000f06077892 */ /* 0x000fe2000f8ec0ff */
[----:B------:R-:W-:-:S03]  /*0130*/  IMAD.MOV.U32 R4, RZ, RZ, RZ ;  /* 0x000000ffff047224 */ /* 0x000fc600078e00ff */
[----:B------:R-:W-:-:S03]  /*0140*/  UISETP.NE.AND UP0, UPT, UR7, URZ, UPT ;  /* 0x000000ff0700728c */ /* 0x000fc6000bf05270 */
[----:B0-----:R-:W-:Y:S08]  /*0150*/  BRA.U !UP1, `(.L_x_1) ;  /* 0x0000000109d87547 */ /* 0x001ff0000b800000 */
[----:B------:R-:W0:Y:S01]  /*0160*/  LDCU.64 UR4, c[0x0][0x380] ;  /* 0x00007000ff0477ac */ /* 0x000e220008000a00 */
[----:B------:R-:W-:Y:S01]  /*0170*/  IMAD.MOV.U32 R4, RZ, RZ, RZ ;  /* 0x000000ffff047224 */ /* 0x000fe200078e00ff */
[----:B------:R-:W-:-:S04]  /*0180*/  ULOP3.LUT UR8, UR6, 0x7ffffff0, URZ, 0xc0, !UPT ;  /* 0x7ffffff006087892 */ /* 0x000fc8000f8ec0ff */
[----:B------:R-:W-:Y:S02]  /*0190*/  UIADD3 UR9, UPT, UPT, -UR8, URZ, URZ ;  /* 0x000000ff08097290 */ /* 0x000fe4000fffe1ff */
[----:B------:R-:W-:Y:S01]  /*01a0*/  IMAD.U32 R6, RZ, RZ, UR8 ;  /* 0x00000008ff067e24 */ /* 0x000fe2000f8e00ff */
[----:B0-----:R-:W-:-:S04]  /*01b0*/  UIADD3 UR4, UP1, UPT, UR4, 0x20, URZ ;  /* 0x0000002004047890 */ /* 0x001fc8000ff3e0ff */
[----:B------:R-:W-:Y:S02]  /*01c0*/  UIADD3.X UR5, UPT, UPT, URZ, UR5, URZ, UP1, !UPT ;  /* 0x00000005ff057290 */ /* 0x000fe40008ffe4ff */
[----:B------:R-:W-:-:S04]  /*01d0*/  IMAD.U32 R2, RZ, RZ, UR4 ;  /* 0x00000004ff027e24 */ /* 0x000fc8000f8e00ff */
[----:B------:R-:W-:-:S07]  /*01e0*/  IMAD.U32 R3, RZ, RZ, UR5 ;  /* 0x00000005ff037e24 */ /* 0x000fce000f8e00ff */
.L_x_2:
[----:B------:R-:W2:Y:S04]  /*01f0*/  LDG.E R28, desc[UR10][R2.64+-0x20] ;  /* 0xffffe00a021c7981 */ /* 0x000ea8000c1e1900 */
[----:B------:R-:W3:Y:S04]  /*0200*/  LDG.E R9, desc[UR10][R2.64+-0x1c] ;  /* 0xffffe40a02097981 */ /* 0x000ee8000c1e1900 */
[----:B------:R-:W4:Y:S04]  /*0210*/  LDG.E R11, desc[UR10][R2.64+-0x18] ;  /* 0xffffe80a020b7981 */ /* 0x000f28000c1e1900 */
        /* <DEDUP_REMOVED lines=12> */
[----:B------:R0:W4:Y:S01]  /*02e0*/  LDG.E R8, desc[UR10][R2.64+0x1c] ;  /* 0x00001c0a02087981 */ /* 0x000122000c1e1900 */
[----:B------:R-:W-:-:S04]  /*02f0*/  UIADD3 UR9, UPT, UPT, UR9, 0x10, URZ ;  /* 0x0000001009097890 */ /* 0x000fc8000fffe0ff */
[----:B------:R-:W-:Y:S01]  /*0300*/  UISETP.NE.AND UP1, UPT, UR9, URZ, UPT ;  /* 0x000000ff0900728c */ /* 0x000fe2000bf25270 */
[----:B0-----:R-:W-:-:S05]  /*0310*/  IADD3 R2, P0, PT, R2, 0x40, RZ ;  /* 0x0000004002027810 */ /* 0x001fca0007f1e0ff */
[----:B------:R-:W-:Y:S01]  /*0320*/  IMAD.X R3, RZ, RZ, R3, P0 ;  /* 0x000000ffff037224 */ /* 0x000fe200000e0603 */
[C---:B--2--5:R-:W-:Y:S02]  /*0330*/  LOP3.LUT R7, R5.reuse, R28, RZ, 0xc0, !PT ;  /* 0x0000001c05077212 */ /* 0x064fe400078ec0ff */
[----:B---3--:R-:W-:-:S04]  /*0340*/  LOP3.LUT R9, R5, R9, RZ, 0xc0, !PT ;  /* 0x0000000905097212 */ /* 0x008fc800078ec0ff */
[----:B------:R-:W-:Y:S02]  /*0350*/  IADD3 R7, PT, PT, R9, R7, R4 ;  /* 0x0000000709077210 */ /* 0x000fe40007ffe004 */
[C---:B----4-:R-:W-:Y:S02]  /*0360*/  LOP3.LUT R4, R5.reuse, R11, RZ, 0xc0, !PT ;  /* 0x0000000b05047212 */ /* 0x050fe400078ec0ff */
[----:B------:R-:W-:-:S04]  /*0370*/  LOP3.LUT R13, R5, R13, RZ, 0xc0, !PT ;  /* 0x0000000d050d7212 */ /* 0x000fc800078ec0ff */
[----:B------:R-:W-:Y:S02]  /*0380*/  IADD3 R4, PT, PT, R13, R4, R7 ;  /* 0x000000040d047210 */ /* 0x000fe40007ffe007 */
[C---:B------:R-:W-:Y:S02]  /*0390*/  LOP3.LUT R15, R5.reuse, R15, RZ, 0xc0, !PT ;  /* 0x0000000f050f7212 */ /* 0x040fe400078ec0ff */
        /* <DEDUP_REMOVED lines=16> */
[----:B------:R-:W-:Y:S01]  /*04a0*/  IADD3 R4, PT, PT, R8, R7, R4 ;  /* 0x0000000708047210 */ /* 0x000fe20007ffe004 */
[----:B------:R-:W-:Y:S06]  /*04b0*/  BRA.U UP1, `(.L_x_2) ;  /* 0xfffffffd014c7547 */ /* 0x000fec000b83ffff */
.L_x_1:
[----:B------:R-:W-:Y:S05]  /*04c0*/  BRA.U !UP0, `(.L_x_0) ;  /* 0x0000000108ec7547 */ /* 0x000fea000b800000 */
[----:B------:R-:W-:Y:S02]  /*04d0*/  UISETP.GE.U32.AND UP0, UPT, UR7, 0x8, UPT ;  /* 0x000000080700788c */ /* 0x000fe4000bf06070 */
[----:B------:R-:W-:-:S04]  /*04e0*/  ULOP3.LUT UR5, UR6, 0x7, URZ, 0xc0, !UPT ;  /* 0x0000000706057892 */ /* 0x000fc8000f8ec0ff */
[----:B------:R-:W-:-:S03]  /*04f0*/  UISETP.NE.AND UP1, UPT, UR5, URZ, UPT ;  /* 0x000000ff0500728c */ /* 0x000fc6000bf25270 */
[----:B------:R-:W-:Y:S08]  /*0500*/  BRA.U !UP0, `(.L_x_3) ;  /* 0x00000001085c7547 */ /* 0x000ff0000b800000 */
[----:B------:R-:W0:Y:S02]  /*0510*/  LDC.64 R2, c[0x0][0x380] ;  /* 0x0000e000ff027b82 */ /* 0x000e240000000a00 */
[----:B0-----:R-:W-:-:S05]  /*0520*/  IMAD.WIDE.U32 R2, R6, 0x4, R2 ;  /* 0x0000000406027825 */ /* 0x001fca00078e0002 */
[----:B------:R-:W2:Y:S04]  /*0530*/  LDG.E R8, desc[UR10][R2.64] ;  /* 0x0000000a02087981 */ /* 0x000ea8000c1e1900 */
[----:B------:R-:W3:Y:S04]  /*0540*/  LDG.E R10, desc[UR10][R2.64+0x4] ;  /* 0x0000040a020a7981 */ /* 0x000ee8000c1e1900 */
[----:B------:R-:W4:Y:S04]  /*0550*/  LDG.E R12, desc[UR10][R2.64+0x8] ;  /* 0x0000080a020c7981 */ /* 0x000f28000c1e1900 */
[----:B------:R-:W4:Y:S04]  /*0560*/  LDG.E R14, desc[UR10][R2.64+0xc] ;  /* 0x00000c0a020e7981 */ /* 0x000f28000c1e1900 */
[----:B------:R-:W4:Y:S04]  /*0570*/  LDG.E R16, desc[UR10][R2.64+0x10] ;  /* 0x0000100a02107981 */ /* 0x000f28000c1e1900 */
[----:B------:R-:W4:Y:S04]  /*0580*/  LDG.E R18, desc[UR10][R2.64+0x14] ;  /* 0x0000140a02127981 */ /* 0x000f28000c1e1900 */
[----:B------:R-:W4:Y:S04]  /*0590*/  LDG.E R20, desc[UR10][R2.64+0x18] ;  /* 0x0000180a02147981 */ /* 0x000f28000c1e1900 */
[----:B------:R-:W4:Y:S01]  /*05a0*/  LDG.E R22, desc[UR10][R2.64+0x1c] ;  /* 0x00001c0a02167981 */ /* 0x000f22000c1e1900 */
[----:B------:R-:W-:Y:S01]  /*05b0*/  VIADD R6, R6, 0x8 ;  /* 0x0000000806067836 */ /* 0x000fe20000000000 */
[----:B--2--5:R-:W-:-:S02]  /*05c0*/  LOP3.LUT R7, R5, R8, RZ, 0xc0, !PT ;  /* 0x0000000805077212 */ /* 0x024fc400078ec0ff */
[----:B---3--:R-:W-:-:S04]  /*05d0*/  LOP3.LUT R10, R5, R10, RZ, 0xc0, !PT ;  /* 0x0000000a050a7212 */ /* 0x008fc800078ec0ff */
[----:B------:R-:W-:Y:S02]  /*05e0*/  IADD3 R7, PT, PT, R10, R7, R4 ;  /* 0x000000070a077210 */ /* 0x000fe40007ffe004 */
[C---:B----4-:R-:W-:Y:S02]  /*05f0*/  LOP3.LUT R12, R5.reuse, R12, RZ, 0xc0, !PT ;  /* 0x0000000c050c7212 */ /* 0x050fe400078ec0ff */
[----:B------:R-:W-:-:S04]  /*0600*/  LOP3.LUT R14, R5, R14, RZ, 0xc0, !PT ;  /* 0x0000000e050e7212 */ /* 0x000fc800078ec0ff */
[----:B------:R-:W-:Y:S02]  /*0610*/  IADD3 R7, PT, PT, R14, R12, R7 ;  /* 0x0000000c0e077210 */ /* 0x000fe40007ffe007 */
[C---:B------:R-:W-:Y:S02]  /*0620*/  LOP3.LUT R16, R5.reuse, R16, RZ, 0xc0, !PT ;  /* 0x0000001005107212 */ /* 0x040fe400078ec0ff */
[C---:B------:R-:W-:Y:S02]  /*0630*/  LOP3.LUT R18, R5.reuse, R18, RZ, 0xc0, !PT ;  /* 0x0000001205127212 */ /* 0x040fe400078ec0ff */
[C---:B------:R-:W-:Y:S02]  /*0640*/  LOP3.LUT R20, R5.reuse, R20, RZ, 0xc0, !PT ;  /* 0x0000001405147212 */ /* 0x040fe400078ec0ff */
[----:B------:R-:W-:Y:S02]  /*0650*/  IADD3 R7, PT, PT, R18, R16, R7 ;  /* 0x0000001012077210 */ /* 0x000fe40007ffe007 */
[----:B------:R-:W-:-:S04]  /*0660*/  LOP3.LUT R22, R5, R22, RZ, 0xc0, !PT ;  /* 0x0000001605167212 */ /* 0x000fc800078ec0ff */
[----:B------:R-:W-:-:S07]  /*0670*/  IADD3 R4, PT, PT, R22, R20, R7 ;  /* 0x0000001416047210 */ /* 0x000fce0007ffe007 */
.L_x_3:
        /* <DEDUP_REMOVED lines=10> */
[----:B------:R-:W4:Y:S01]  /*0720*/  LDG.E R14, desc[UR10][R2.64+0xc] ;  /* 0x00000c0a020e7981 */ /* 0x000f22000c1e1900 */
[----:B------:R-:W-:Y:S01]  /*0730*/  VIADD R6, R6, 0x4 ;  /* 0x0000000406067836 */ /* 0x000fe20000000000 */
[----:B--2--5:R-:W-:-:S02]  /*0740*/  LOP3.LUT R7, R5, R8, RZ, 0xc0, !PT ;  /* 0x0000000805077212 */ /* 0x024fc400078ec0ff */
[C---:B---3--:R-:W-:Y:S02]  /*0750*/  LOP3.LUT R10, R5.reuse, R10, RZ, 0xc0, !PT ;  /* 0x0000000a050a7212 */ /* 0x048fe400078ec0ff */
[C---:B----4-:R-:W-:Y:S02]  /*0760*/  LOP3.LUT R9, R5.reuse, R12, RZ, 0xc0, !PT ;  /* 0x0000000c05097212 */ /* 0x050fe400078ec0ff */
[----:B------:R-:W-:Y:S02]  /*0770*/  IADD3 R4, PT, PT, R10, R7, R4 ;  /* 0x000000070a047210 */ /* 0x000fe40007ffe004 */
[----:B------:R-:W-:-:S04]  /*0780*/  LOP3.LUT R14, R5, R14, RZ, 0xc0, !PT ;  /* 0x0000000e050e7212 */ /* 0x000fc800078ec0ff */
[----:B------:R-:W-:-:S07]  /*0790*/  IADD3 R4, PT, PT, R14, R9, R4 ;  /* 0x000000090e047210 */ /* 0x000fce0007ffe004 */
.L_x_4:
[----:B------:R-:W-:Y:S05]  /*07a0*/  BRA.U !UP1, `(.L_x_0) ;  /* 0x0000000109347547 */ /* 0x000fea000b800000 */
[----:B------:R-:W0:Y:S01]  /*07b0*/  LDC.64 R2, c[0x0][0x380] ;  /* 0x0000e000ff027b82 */ /* 0x000e220000000a00 */
[----:B------:R-:W-:Y:S01]  /*07c0*/  UIADD3 UR4, UPT, UPT, -UR4, URZ, URZ ;  /* 0x000000ff04047290 */ /* 0x000fe2000fffe1ff */
[----:B0-----:R-:W-:-:S04]  /*07d0*/  IMAD.WIDE.U32 R6, R6, 0x4, R2 ;  /* 0x0000000406067825 */ /* 0x001fc800078e0002 */
[----:B------:R-:W-:-:S07]  /*07e0*/  IMAD.MOV.U32 R3, RZ, RZ, R7 ;  /* 0x000000ffff037224 */ /* 0x000fce00078e0007 */
.L_x_5:
[----:B------:R-:W-:-:S06]  /*07f0*/  IMAD.MOV.U32 R2, RZ, RZ, R6 ;  /* 0x000000ffff027224 */ /* 0x000fcc00078e0006 */
[----:B------:R0:W2:Y:S01]  /*0800*/  LDG.E R2, desc[UR10][R2.64] ;  /* 0x0000000a02027981 */ /* 0x0000a2000c1e1900 */
[----:B------:R-:W-:Y:S01]  /*0810*/  UIADD3 UR4, UPT, UPT, UR4, 0x1, URZ ;  /* 0x0000000104047890 */ /* 0x000fe2000fffe0ff */
[----:B------:R-:W-:-:S03]  /*0820*/  IADD3 R6, P0, PT, R6, 0x4, RZ ;  /* 0x0000000406067810 */ /* 0x000fc60007f1e0ff */
[----:B------:R-:W-:Y:S02]  /*0830*/  UISETP.NE.AND UP0, UPT, UR4, URZ, UPT ;  /* 0x000000ff0400728c */ /* 0x000fe4000bf05270 */
[----:B0-----:R-:W-:Y:S01]  /*0840*/  IMAD.X R3, RZ, RZ, R3, P0 ;  /* 0x000000ffff037224 */ /* 0x001fe200000e0603 */
[----:B--2--5:R-:W-:-:S05]  /*0850*/  LOP3.LUT R7, R5, R2, RZ, 0xc0, !PT ;  /* 0x0000000205077212 */ /* 0x024fca00078ec0ff */
[----:B------:R-:W-:Y:S01]  /*0860*/  IMAD.IADD R4, R7, 0x1, R4 ;  /* 0x0000000107047824 */ /* 0x000fe200078e0204 */
[----:B------:R-:W-:Y:S06]  /*0870*/  BRA.U UP0, `(.L_x_5) ;  /* 0xfffffffd00dc7547 */ /* 0x000fec000b83ffff */
.L_x_0:
[----:B------:R-:W0:Y:S02]  /*0880*/  LDC.64 R2, c[0x0][0x390] ;  /* 0x0000e400ff027b82 */ /* 0x000e240000000a00 */
[----:B0-----:R-:W-:-:S05]  /*0890*/  IMAD.WIDE R2, R0, 0x4, R2 ;  /* 0x0000000400027825 */ /* 0x001fca00078e0202 */
[----:B------:R-:W-:Y:S01]  /*08a0*/  STG.E desc[UR10][R2.64], R4 ;  /* 0x0000000402007986 */ /* 0x000fe2000c10190a */
[----:B------:R-:W-:Y:S05]  /*08b0*/  EXIT ;  /* 0x000000000000794d */ /* 0x000fea0003800000 */
.L_x_6:
[----:B------:R-:W-:-:S00]  /*08c0*/  BRA `(.L_x_6) ;  /* 0xfffffffc00fc7947 */ /* 0x000fc0000383ffff */
[----:B------:R-:W-:-:S00]  /*08d0*/  NOP ;  /* 0x0000000000007918 */ /* 0x000fc00000000000 */
        /* <DEDUP_REMOVED lines=10> */
.L_x_7:


//--------------------- .nv.shared.reserved.0     --------------------------
	.section	.nv.shared.reserved.0,"aw",@nobits
	.weak		__nv_reservedSMEM_offset_0_alias
	.size		__nv_reservedSMEM_offset_0_alias, 0, 64
	.other		__nv_reservedSMEM_offset_0_alias,@"STO_CUDA_RESERVED_SHARED STV_DEFAULT"
__nv_reservedSMEM_offset_0_alias:
	.zero		0
	.zero		64


//--------------------- .nv.constant0._Z16compute_and_sumsPiS_S_ii --------------------------
	.section	.nv.constant0._Z16compute_and_sumsPiS_S_ii,"a",@progbits
	.sectionflags	@""
	.align	4
.nv.constant0._Z16compute_and_sumsPiS_S_ii:
	.zero		928


//--------------------- SYMBOLS --------------------------

	.type		.nv.reservedSmem.offset0,@object
	.size		.nv.reservedSmem.offset0,0x4
